//
// Generated by NVIDIA NVVM Compiler
//
// Compiler Build ID: CL-36424714
// Cuda compilation tools, release 13.0, V13.0.88
// Based on NVVM 20.0.0
//

.version 9.0
.target sm_100
.address_size 64

	// .globl	_Z12mandelKernelffiiiffPi

.visible .entry _Z12mandelKernelffiiiffPi(
	.param .f32 _Z12mandelKernelffiiiffPi_param_0,
	.param .f32 _Z12mandelKernelffiiiffPi_param_1,
	.param .u32 _Z12mandelKernelffiiiffPi_param_2,
	.param .u32 _Z12mandelKernelffiiiffPi_param_3,
	.param .u32 _Z12mandelKernelffiiiffPi_param_4,
	.param .f32 _Z12mandelKernelffiiiffPi_param_5,
	.param .f32 _Z12mandelKernelffiiiffPi_param_6,
	.param .u64 .ptr .align 1 _Z12mandelKernelffiiiffPi_param_7
)
{
	.reg .pred 	%p<7>;
	.reg .b32 	%r<22>;
	.reg .b32 	%f<20>;
	.reg .b64 	%rd<5>;

	ld.param.f32 	%f9, [_Z12mandelKernelffiiiffPi_param_0];
	ld.param.f32 	%f10, [_Z12mandelKernelffiiiffPi_param_1];
	ld.param.u32 	%r7, [_Z12mandelKernelffiiiffPi_param_2];
	ld.param.u32 	%r9, [_Z12mandelKernelffiiiffPi_param_3];
	ld.param.u32 	%r8, [_Z12mandelKernelffiiiffPi_param_4];
	ld.param.f32 	%f11, [_Z12mandelKernelffiiiffPi_param_5];
	ld.param.f32 	%f12, [_Z12mandelKernelffiiiffPi_param_6];
	ld.param.u64 	%rd1, [_Z12mandelKernelffiiiffPi_param_7];
	mov.u32 	%r11, %ctaid.x;
	mov.u32 	%r12, %ntid.x;
	mov.u32 	%r13, %tid.x;
	mad.lo.s32 	%r1, %r11, %r12, %r13;
	mov.u32 	%r14, %ctaid.y;
	mov.u32 	%r15, %ntid.y;
	mov.u32 	%r16, %tid.y;
	mad.lo.s32 	%r17, %r14, %r15, %r16;
	setp.ge.s32 	%p1, %r1, %r7;
	setp.ge.s32 	%p2, %r17, %r9;
	or.pred  	%p3, %p1, %p2;
	@%p3 bra 	$L__BB0_6;
	cvt.rn.f32.s32 	%f13, %r1;
	fma.rn.f32 	%f1, %f11, %f13, %f9;
	cvt.rn.f32.u32 	%f14, %r17;
	fma.rn.f32 	%f2, %f12, %f14, %f10;
	mad.lo.s32 	%r3, %r7, %r17, %r1;
	setp.lt.s32 	%p4, %r8, 1;
	mov.b32 	%r21, 0;
	@%p4 bra 	$L__BB0_5;
	mov.b32 	%r20, 0;
	mov.f32 	%f18, %f2;
	mov.f32 	%f19, %f1;
$L__BB0_3:
	mul.f32 	%f5, %f19, %f19;
	mul.f32 	%f6, %f18, %f18;
	add.f32 	%f15, %f5, %f6;
	setp.gt.f32 	%p5, %f15, 0f40800000;
	mov.u32 	%r21, %r20;
	@%p5 bra 	$L__BB0_5;
	sub.f32 	%f16, %f5, %f6;
	add.f32 	%f17, %f19, %f19;
	add.f32 	%f19, %f1, %f16;
	fma.rn.f32 	%f18, %f17, %f18, %f2;
	add.s32 	%r20, %r20, 1;
	setp.ne.s32 	%p6, %r20, %r8;
	mov.u32 	%r21, %r8;
	@%p6 bra 	$L__BB0_3;
$L__BB0_5:
	cvta.to.global.u64 	%rd2, %rd1;
	mul.wide.s32 	%rd3, %r3, 4;
	add.s64 	%rd4, %rd2, %rd3;
	st.global.u32 	[%rd4], %r21;
$L__BB0_6:
	ret;

}


// ===== COMPILED SASS (sm_100) =====

	.target	sm_100

	.elftype	@"ET_EXEC"


//--------------------- .note.nv.tkinfo           --------------------------
	.section	.note.nv.tkinfo,"",@"SHT_NOTE"
	.sectionflags	@"SHF_NOTE_NV_TKINFO"
	.tkinfo
        /*0018*/ 	.word	0x00000002
        /*0030*/ 	.string	""
        /*0030*/ 	.string	"ptxas"
        /*0030*/ 	.string	"Cuda compilation tools, release 13.0, V13.0.88"
        /*0030*/ 	.string	"Build cuda_13.0.r13.0/compiler.36424714_0"
        /*0030*/ 	.string	"-arch sm_100 -m 64 "



//--------------------- .note.nv.cuinfo           --------------------------
	.section	.note.nv.cuinfo,"",@"SHT_NOTE"
	.sectionflags	@"SHF_NOTE_NV_CUINFO"
        /*0018*/ 	.short	0x0002
        /*001a*/ 	.short	0x0064
        /*001c*/ 	.short	0x0082
	.zero		2


//--------------------- .nv.info                  --------------------------
	.section	.nv.info,"",@"SHT_CUDA_INFO"
	.align	4


	//----- nvinfo : EIATTR_REGCOUNT
	.align		4
        /*0000*/ 	.byte	0x04, 0x2f
        /*0002*/ 	.short	(.L_1 - .L_0)
	.align		4
.L_0:
        /*0004*/ 	.word	index@(_Z12mandelKernelffiiiffPi)
        /*0008*/ 	.word	0x00000010


	//----- nvinfo : EIATTR_FRAME_SIZE
	.align		4
.L_1:
        /*000c*/ 	.byte	0x04, 0x11
        /*000e*/ 	.short	(.L_3 - .L_2)
	.align		4
.L_2:
        /*0010*/ 	.word	index@(_Z12mandelKernelffiiiffPi)
        /*0014*/ 	.word	0x00000000


	//----- nvinfo : EIATTR_MIN_STACK_SIZE
	.align		4
.L_3:
        /*0018*/ 	.byte	0x04, 0x12
        /*001a*/ 	.short	(.L_5 - .L_4)
	.align		4
.L_4:
        /*001c*/ 	.word	index@(_Z12mandelKernelffiiiffPi)
        /*0020*/ 	.word	0x00000000
.L_5:


//--------------------- .nv.compat                --------------------------
	.section	.nv.compat,"",@"SHT_CUDA_COMPAT_INFO"
	.align	4
        /*0000*/ 	.byte	0x02, 0x09, 0x00, 0x00, 0x02, 0x02, 0x01, 0x00, 0x02, 0x05, 0x05, 0x00, 0x03, 0x07, 0x01, 0x01
        /*0010*/ 	.byte	0x02, 0x03, 0x00, 0x00, 0x02, 0x06, 0x01, 0x00, 0x04, 0x0b, 0x08, 0x00, 0x01, 0x00, 0x00, 0x00
        /*0020*/ 	.byte	0x00, 0x00, 0x00, 0x00


//--------------------- .nv.info._Z12mandelKernelffiiiffPi --------------------------
	.section	.nv.info._Z12mandelKernelffiiiffPi,"",@"SHT_CUDA_INFO"
	.sectionflags	@""
	.align	4


	//----- nvinfo : EIATTR_CUDA_API_VERSION
	.align		4
        /*0000*/ 	.byte	0x04, 0x37
        /*0002*/ 	.short	(.L_7 - .L_6)
.L_6:
        /*0004*/ 	.word	0x00000082


	//----- nvinfo : EIATTR_KPARAM_INFO
	.align		4
.L_7:
        /*0008*/ 	.byte	0x04, 0x17
        /*000a*/ 	.short	(.L_9 - .L_8)
.L_8:
        /*000c*/ 	.word	0x00000000
        /*0010*/ 	.short	0x0007
        /*0012*/ 	.short	0x0020
        /*0014*/ 	.byte	0x00, 0xf5, 0x21, 0x00


	//----- nvinfo : EIATTR_KPARAM_INFO
	.align		4
.L_9:
        /*0018*/ 	.byte	0x04, 0x17
        /*001a*/ 	.short	(.L_11 - .L_10)
.L_10:
        /*001c*/ 	.word	0x00000000
        /*0020*/ 	.short	0x0006
        /*0022*/ 	.short	0x0018
        /*0024*/ 	.byte	0x00, 0xf0, 0x11, 0x00


	//----- nvinfo : EIATTR_KPARAM_INFO
	.align		4
.L_11:
        /*0028*/ 	.byte	0x04, 0x17
        /*002a*/ 	.short	(.L_13 - .L_12)
.L_12:
        /*002c*/ 	.word	0x00000000
        /*0030*/ 	.short	0x0005
        /*0032*/ 	.short	0x0014
        /*0034*/ 	.byte	0x00, 0xf0, 0x11, 0x00


	//----- nvinfo : EIATTR_KPARAM_INFO
	.align		4
.L_13:
        /*0038*/ 	.byte	0x04, 0x17
        /*003a*/ 	.short	(.L_15 - .L_14)
.L_14:
        /*003c*/ 	.word	0x00000000
        /*0040*/ 	.short	0x0004
        /*0042*/ 	.short	0x0010
        /*0044*/ 	.byte	0x00, 0xf0, 0x11, 0x00


	//----- nvinfo : EIATTR_KPARAM_INFO
	.align		4
.L_15:
        /*0048*/ 	.byte	0x04, 0x17
        /*004a*/ 	.short	(.L_17 - .L_16)
.L_16:
        /*004c*/ 	.word	0x00000000
        /*0050*/ 	.short	0x0003
        /*0052*/ 	.short	0x000c
        /*0054*/ 	.byte	0x00, 0xf0, 0x11, 0x00


	//----- nvinfo : EIATTR_KPARAM_INFO
	.align		4
.L_17:
        /*0058*/ 	.byte	0x04, 0x17
        /*005a*/ 	.short	(.L_19 - .L_18)
.L_18:
        /*005c*/ 	.word	0x00000000
        /*0060*/ 	.short	0x0002
        /*0062*/ 	.short	0x0008
        /*0064*/ 	.byte	0x00, 0xf0, 0x11, 0x00


	//----- nvinfo : EIATTR_KPARAM_INFO
	.align		4
.L_19:
        /*0068*/ 	.byte	0x04, 0x17
        /*006a*/ 	.short	(.L_21 - .L_20)
.L_20:
        /*006c*/ 	.word	0x00000000
        /*0070*/ 	.short	0x0001
        /*0072*/ 	.short	0x0004
        /*0074*/ 	.byte	0x00, 0xf0, 0x11, 0x00


	//----- nvinfo : EIATTR_KPARAM_INFO
	.align		4
.L_21:
        /*0078*/ 	.byte	0x04, 0x17
        /*007a*/ 	.short	(.L_23 - .L_22)
.L_22:
        /*007c*/ 	.word	0x00000000
        /*0080*/ 	.short	0x0000
        /*0082*/ 	.short	0x0000
        /*0084*/ 	.byte	0x00, 0xf0, 0x11, 0x00


	//----- nvinfo : EIATTR_SPARSE_MMA_MASK
	.align		4
.L_23:
        /*0088*/ 	.byte	0x03, 0x50
        /*008a*/ 	.short	0x0000


	//----- nvinfo : EIATTR_MAXREG_COUNT
	.align		4
        /*008c*/ 	.byte	0x03, 0x1b
        /*008e*/ 	.short	0x00ff


	//----- nvinfo : EIATTR_MERCURY_ISA_VERSION
	.align		4
        /*0090*/ 	.byte	0x03, 0x5f
        /*0092*/ 	.short	0x0101


	//----- nvinfo : EIATTR_VRC_CTA_INIT_COUNT
	.align		4
        /*0094*/ 	.byte	0x02, 0x4a
	.zero		1
	.zero		1


	//----- nvinfo : EIATTR_EXIT_INSTR_OFFSETS
	.align		4
        /*0098*/ 	.byte	0x04, 0x1c
        /*009a*/ 	.short	(.L_25 - .L_24)


	//   ....[0]....
.L_24:
        /*009c*/ 	.word	0x000000c0


	//   ....[1]....
        /*00a0*/ 	.word	0x00000300


	//----- nvinfo : EIATTR_CRS_STACK_SIZE
	.align		4
.L_25:
        /*00a4*/ 	.byte	0x04, 0x1e
        /*00a6*/ 	.short	(.L_27 - .L_26)
.L_26:
        /*00a8*/ 	.word	0x00000000


	//----- nvinfo : EIATTR_CBANK_PARAM_SIZE
	.align		4
.L_27:
        /*00ac*/ 	.byte	0x03, 0x19
        /*00ae*/ 	.short	0x0028


	//----- nvinfo : EIATTR_PARAM_CBANK
	.align		4
        /*00b0*/ 	.byte	0x04, 0x0a
        /*00b2*/ 	.short	(.L_29 - .L_28)
	.align		4
.L_28:
        /*00b4*/ 	.word	index@(.nv.constant0._Z12mandelKernelffiiiffPi)
        /*00b8*/ 	.short	0x0380
        /*00ba*/ 	.short	0x0028


	//----- nvinfo : EIATTR_SW_WAR
	.align		4
.L_29:
        /*00bc*/ 	.byte	0x04, 0x36
        /*00be*/ 	.short	(.L_31 - .L_30)
.L_30:
        /*00c0*/ 	.word	0x00000008
.L_31:


//--------------------- .nv.callgraph             --------------------------
	.section	.nv.callgraph,"",@"SHT_CUDA_CALLGRAPH"
	.align	4
	.sectionentsize	8
	.align		4
        /*0000*/ 	.word	0x00000000
	.align		4
        /*0004*/ 	.word	0xffffffff
	.align		4
        /*0008*/ 	.word	0x00000000
	.align		4
        /*000c*/ 	.word	0xfffffffe
	.align		4
        /*0010*/ 	.word	0x00000000
	.align		4
        /*0014*/ 	.word	0xfffffffd
	.align		4
        /*0018*/ 	.word	0x00000000
	.align		4
        /*001c*/ 	.word	0xfffffffc


//--------------------- .text._Z12mandelKernelffiiiffPi --------------------------
	.section	.text._Z12mandelKernelffiiiffPi,"ax",@progbits
	.align	128
        .global         _Z12mandelKernelffiiiffPi
        .type           _Z12mandelKernelffiiiffPi,@function
        .size           _Z12mandelKernelffiiiffPi,(.L_x_4 - _Z12mandelKernelffiiiffPi)
        .other          _Z12mandelKernelffiiiffPi,@"STO_CUDA_ENTRY STV_DEFAULT"
_Z12mandelKernelffiiiffPi:
.text._Z12mandelKernelffiiiffPi:
[----:B------:R-:W-:Y:S01]  /*0000*/  LDC R1, c[0x0][0x37c] ;  /* 0x0000df00ff017b82 */ /* 0x000fe20000000800 */
[----:B------:R-:W0:Y:S07]  /*0010*/  S2R R2, SR_TID.Y ;  /* 0x0000000000027919 */ /* 0x000e2e0000002200 */
[----:B------:R-:W1:Y:S01]  /*0020*/  LDC R0, c[0x0][0x360] ;  /* 0x0000d800ff007b82 */ /* 0x000e620000000800 */
[----:B------:R-:W2:Y:S01]  /*0030*/  LDCU.64 UR6, c[0x0][0x388] ;  /* 0x00007100ff0677ac */ /* 0x000ea20008000a00 */
[----:B------:R-:W1:Y:S06]  /*0040*/  S2R R5, SR_TID.X ;  /* 0x0000000000057919 */ /* 0x000e6c0000002100 */
[----:B------:R-:W0:Y:S08]  /*0050*/  S2UR UR5, SR_CTAID.Y ;  /* 0x00000000000579c3 */ /* 0x000e300000002600 */
[----:B------:R-:W0:Y:S08]  /*0060*/  LDC R3, c[0x0][0x364] ;  /* 0x0000d900ff037b82 */ /* 0x000e300000000800 */
[----:B------:R-:W1:Y:S01]  /*0070*/  S2UR UR4, SR_CTAID.X ;  /* 0x00000000000479c3 */ /* 0x000e620000002500 */
[----:B0-----:R-:W-:-:S05]  /*0080*/  IMAD R3, R3, UR5, R2 ;  /* 0x0000000503037c24 */ /* 0x001fca000f8e0202 */
[----:B--2---:R-:W-:Y:S01]  /*0090*/  ISETP.GE.AND P0, PT, R3, UR7, PT ;  /* 0x0000000703007c0c */ /* 0x004fe2000bf06270 */
[----:B-1----:R-:W-:-:S05]  /*00a0*/  IMAD R0, R0, UR4, R5 ;  /* 0x0000000400007c24 */ /* 0x002fca000f8e0205 */
[----:B------:R-:W-:-:S13]  /*00b0*/  ISETP.GE.OR P0, PT, R0, UR6, P0 ;  /* 0x0000000600007c0c */ /* 0x000fda0008706670 */
[----:B------:R-:W-:Y:S05]  /*00c0*/  @P0 EXIT ;  /* 0x000000000000094d */ /* 0x000fea0003800000 */
[----:B------:R-:W0:Y:S01]  /*00d0*/  LDCU.64 UR8, c[0x0][0x390] ;  /* 0x00007200ff0877ac */ /* 0x000e220008000a00 */
[----:B------:R-:W1:Y:S01]  /*00e0*/  LDC.64 R8, c[0x0][0x380] ;  /* 0x0000e000ff087b82 */ /* 0x000e620000000a00 */
[----:B------:R-:W-:Y:S01]  /*00f0*/  I2FP.F32.U32 R2, R3 ;  /* 0x0000000300027245 */ /* 0x000fe20000201000 */
[----:B------:R-:W-:Y:S01]  /*0100*/  IMAD R7, R3, UR6, R0 ;  /* 0x0000000603077c24 */ /* 0x000fe2000f8e0200 */
[----:B------:R-:W1:Y:S01]  /*0110*/  LDCU UR7, c[0x0][0x398] ;  /* 0x00007300ff0777ac */ /* 0x000e620008000800 */
[----:B------:R-:W-:Y:S01]  /*0120*/  I2FP.F32.S32 R5, R0 ;  /* 0x0000000000057245 */ /* 0x000fe20000201400 */
[----:B------:R-:W2:Y:S01]  /*0130*/  LDCU.64 UR4, c[0x0][0x358] ;  /* 0x00006b00ff0477ac */ /* 0x000ea20008000a00 */
[----:B0-----:R-:W-:Y:S01]  /*0140*/  UISETP.GE.AND UP0, UPT, UR8, 0x1, UPT ;  /* 0x000000010800788c */ /* 0x001fe2000bf06270 */
[----:B-1----:R-:W-:Y:S01]  /*0150*/  FFMA R2, R2, UR7, R9 ;  /* 0x0000000702027c23 */ /* 0x002fe20008000009 */
[----:B------:R-:W-:Y:S02]  /*0160*/  HFMA2 R9, -RZ, RZ, 0, 0 ;  /* 0x00000000ff097431 */ /* 0x000fe400000001ff */
[----:B------:R-:W-:-:S05]  /*0170*/  FFMA R5, R5, UR9, R8 ;  /* 0x0000000905057c23 */ /* 0x000fca0008000008 */
[----:B--2---:R-:W-:Y:S05]  /*0180*/  BRA.U !UP0, `(.L_x_0) ;  /* 0x0000000108507547 */ /* 0x004fea000b800000 */
[----:B------:R-:W-:Y:S01]  /*0190*/  BSSY.RECONVERGENT B0, `(.L_x_0) ;  /* 0x0000013000007945 */ /* 0x000fe20003800200 */
[----:B------:R-:W-:Y:S01]  /*01a0*/  MOV R9, RZ ;  /* 0x000000ff00097202 */ /* 0x000fe20000000f00 */
[----:B------:R-:W0:Y:S01]  /*01b0*/  LDCU UR6, c[0x0][0x390] ;  /* 0x00007200ff0677ac */ /* 0x000e220008000800 */
[----:B------:R-:W-:Y:S02]  /*01c0*/  MOV R3, R2 ;  /* 0x0000000200037202 */ /* 0x000fe40000000f00 */
[----:B------:R-:W-:Y:S01]  /*01d0*/  MOV R0, R5 ;  /* 0x0000000500007202 */ /* 0x000fe20000000f00 */
[----:B------:R-:W1:Y:S06]  /*01e0*/  LDCU UR7, c[0x0][0x390] ;  /* 0x00007200ff0777ac */ /* 0x000e6c0008000800 */
.L_x_2:
[----:B------:R-:W-:Y:S01]  /*01f0*/  FMUL R4, R0, R0 ;  /* 0x0000000000047220 */ /* 0x000fe20000400000 */
[----:B------:R-:W-:-:S04]  /*0200*/  FMUL R13, R3, R3 ;  /* 0x00000003030d7220 */ /* 0x000fc80000400000 */
[----:B------:R-:W-:-:S05]  /*0210*/  FADD R6, R4, R13 ;  /* 0x0000000d04067221 */ /* 0x000fca0000000000 */
[----:B------:R-:W-:-:S13]  /*0220*/  FSETP.GT.AND P0, PT, R6, 4, PT ;  /* 0x408000000600780b */ /* 0x000fda0003f04000 */
[----:B------:R-:W-:Y:S05]  /*0230*/  @P0 BRA `(.L_x_1) ;  /* 0x0000000000200947 */ /* 0x000fea0003800000 */
[----:B------:R-:W-:Y:S01]  /*0240*/  IADD3 R9, PT, PT, R9, 0x1, RZ ;  /* 0x0000000109097810 */ /* 0x000fe20007ffe0ff */
[----:B------:R-:W-:Y:S01]  /*0250*/  FADD R11, R0, R0 ;  /* 0x00000000000b7221 */ /* 0x000fe20000000000 */
[----:B------:R-:W-:Y:S02]  /*0260*/  FADD R0, R4, -R13 ;  /* 0x8000000d04007221 */ /* 0x000fe40000000000 */
[----:B-1----:R-:W-:Y:S01]  /*0270*/  ISETP.NE.AND P0, PT, R9, UR7, PT ;  /* 0x0000000709007c0c */ /* 0x002fe2000bf05270 */
[----:B------:R-:W-:Y:S01]  /*0280*/  FFMA R3, R11, R3, R2 ;  /* 0x000000030b037223 */ /* 0x000fe20000000002 */
[----:B------:R-:W-:-:S11]  /*0290*/  FADD R0, R5, R0 ;  /* 0x0000000005007221 */ /* 0x000fd60000000000 */
[----:B------:R-:W-:Y:S05]  /*02a0*/  @P0 BRA `(.L_x_2) ;  /* 0xfffffffc00d00947 */ /* 0x000fea000383ffff */
[----:B0-----:R-:W-:-:S07]  /*02b0*/  MOV R9, UR6 ;  /* 0x0000000600097c02 */ /* 0x001fce0008000f00 */
.L_x_1:
[----:B01----:R-:W-:Y:S05]  /*02c0*/  BSYNC.RECONVERGENT B0 ;  /* 0x0000000000007941 */ /* 0x003fea0003800200 */
.L_x_0:
[----:B------:R-:W0:Y:S02]  /*02d0*/  LDC.64 R2, c[0x0][0x3a0] ;  /* 0x0000e800ff027b82 */ /* 0x000e240000000a00 */
[----:B0-----:R-:W-:-:S05]  /*02e0*/  IMAD.WIDE R2, R7, 0x4, R2 ;  /* 0x0000000407027825 */ /* 0x001fca00078e0202 */
[----:B------:R-:W-:Y:S01]  /*02f0*/  STG.E desc[UR4][R2.64], R9 ;  /* 0x0000000902007986 */ /* 0x000fe2000c101904 */
[----:B------:R-:W-:Y:S05]  /*0300*/  EXIT ;  /* 0x000000000000794d */ /* 0x000fea0003800000 */
.L_x_3:
[----:B------:R-:W-:-:S00]  /*0310*/  BRA `(.L_x_3) ;  /* 0xfffffffc00fc7947 */ /* 0x000fc0000383ffff */
[----:B------:R-:W-:-:S00]  /*0320*/  NOP ;  /* 0x0000000000007918 */ /* 0x000fc00000000000 */
        /* <DEDUP_REMOVED lines=13> */
.L_x_4:


//--------------------- .nv.shared.reserved.0     --------------------------
	.section	.nv.shared.reserved.0,"aw",@nobits
	.weak		__nv_reservedSMEM_offset_0_alias
	.size		__nv_reservedSMEM_offset_0_alias, 0, 64
	.other		__nv_reservedSMEM_offset_0_alias,@"STO_CUDA_RESERVED_SHARED STV_DEFAULT"
__nv_reservedSMEM_offset_0_alias:
	.zero		0
	.zero		64


//--------------------- .nv.constant0._Z12mandelKernelffiiiffPi --------------------------
	.section	.nv.constant0._Z12mandelKernelffiiiffPi,"a",@progbits
	.sectionflags	@""
	.align	4
.nv.constant0._Z12mandelKernelffiiiffPi:
	.zero		936


//--------------------- SYMBOLS --------------------------

	.type		.nv.reservedSmem.offset0,@object
	.size		.nv.reservedSmem.offset0,0x4
